//
// Generated by NVIDIA NVVM Compiler
//
// Compiler Build ID: CL-36424714
// Cuda compilation tools, release 13.0, V13.0.88
// Based on NVVM 20.0.0
//

.version 9.0
.target sm_100
.address_size 64

	// .globl	_Z6kernelILi4ELi1ELi1EEvv
.extern .func  (.param .b32 func_retval0) vprintf
(
	.param .b64 vprintf_param_0,
	.param .b64 vprintf_param_1
)
;
// _ZZ6kernelILi4ELi1ELi1EEvvE14receive_buffer has been demoted
// _ZZ6kernelILi4ELi1ELi1EEvvE3bar has been demoted
.global .align 1 .b8 $str[77] = {91, 98, 108, 111, 99, 107, 32, 37, 100, 93, 32, 97, 114, 114, 105, 118, 101, 100, 32, 119, 105, 116, 104, 32, 101, 120, 112, 101, 99, 116, 101, 100, 32, 116, 120, 32, 99, 111, 117, 110, 116, 32, 61, 32, 37, 108, 108, 117, 44, 32, 115, 101, 110, 100, 105, 110, 103, 32, 116, 111, 32, 98, 108, 111, 99, 107, 32, 114, 97, 110, 107, 58, 32, 37, 117, 10};
.global .align 1 .b8 $str$1[38] = {91, 98, 108, 111, 99, 107, 32, 37, 100, 93, 32, 45, 62, 32, 37, 117, 58, 32, 115, 116, 95, 97, 115, 121, 110, 99, 32, 116, 111, 32, 37, 112, 44, 32, 37, 112, 10};
.global .align 1 .b8 $str$2[48] = {91, 98, 108, 111, 99, 107, 32, 37, 100, 93, 32, 114, 101, 99, 101, 105, 118, 101, 95, 98, 117, 102, 102, 101, 114, 32, 61, 32, 123, 32, 37, 100, 44, 32, 37, 100, 44, 32, 37, 100, 44, 32, 37, 100, 32, 125, 10};

.visible .entry _Z6kernelILi4ELi1ELi1EEvv()
.explicitcluster
.reqnctapercluster 4, 1, 1
{
	.local .align 8 .b8 	__local_depot0[24];
	.reg .b64 	%SP;
	.reg .b64 	%SPL;
	.reg .pred 	%p<4>;
	.reg .b32 	%r<27>;
	.reg .b64 	%rd<26>;
	// demoted variable
	.shared .align 4 .b8 _ZZ6kernelILi4ELi1ELi1EEvvE14receive_buffer[16];
	// demoted variable
	.shared .align 8 .b8 _ZZ6kernelILi4ELi1ELi1EEvvE3bar[8];
	mov.u64 	%SPL, __local_depot0;
	cvta.local.u64 	%SP, %SPL;
	add.u64 	%rd5, %SP, 0;
	add.u64 	%rd1, %SPL, 0;
	mov.u32 	%r3, _ZZ6kernelILi4ELi1ELi1EEvvE3bar;
	mov.b32 	%r4, 1;
	// begin inline asm
	mbarrier.init.shared.b64 [%r3], %r4;
	// end inline asm
	barrier.cluster.arrive;
	barrier.cluster.wait;
	mov.u32 	%r1, %cluster_ctarank;
	mov.u32 	%r2, %tid.x;
	setp.ne.s32 	%p1, %r2, 0;
	@%p1 bra 	$L__BB0_2;
	xor.b32  	%r13, %r1, 1;
	mov.u32 	%r14, _ZZ6kernelILi4ELi1ELi1EEvvE14receive_buffer;
	cvt.u64.u32 	%rd7, %r14;
	cvta.shared.u64 	%rd8, %rd7;
	mapa.u64	%rd9, %rd8, %r13;
	cvt.u64.u32 	%rd10, %r3;
	cvta.shared.u64 	%rd11, %rd10;
	mapa.u64	%rd12, %rd11, %r13;
	mov.b32 	%r6, 16;
	// begin inline asm
	mbarrier.arrive.expect_tx.release.cluster.shared::cta.b64 %rd25, [%r3], %r6; // 8. 
	// end inline asm
	st.local.u32 	[%rd1], %r1;
	mov.b64 	%rd13, 16;
	st.local.u64 	[%rd1+8], %rd13;
	st.local.u32 	[%rd1+16], %r13;
	mov.u64 	%rd14, $str;
	cvta.global.u64 	%rd15, %rd14;
	{ // callseq 0, 0
	.param .b64 param0;
	st.param.b64 	[param0], %rd15;
	.param .b64 param1;
	st.param.b64 	[param1], %rd5;
	.param .b32 retval0;
	call.uni (retval0), 
	vprintf, 
	(
	param0, 
	param1
	);
	ld.param.b32 	%r15, [retval0];
	} // callseq 0
	cvta.to.shared.u64 	%rd17, %rd9;
	cvt.u32.u64 	%r7, %rd17;
	cvta.to.shared.u64 	%rd18, %rd12;
	cvt.u32.u64 	%r12, %rd18;
	mov.b32 	%r9, 2;
	mov.b32 	%r10, 3;
	mov.b32 	%r11, 4;
	// begin inline asm
	st.async.weak.shared::cluster.mbarrier::complete_tx::bytes.v4.b32 [%r7], {%r1, %r9, %r10, %r11}, [%r12];    // 3. 
	// end inline asm
	st.local.v2.u32 	[%rd1], {%r1, %r13};
	st.local.u64 	[%rd1+8], %rd9;
	st.local.u64 	[%rd1+16], %rd12;
	mov.u64 	%rd19, $str$1;
	cvta.global.u64 	%rd20, %rd19;
	{ // callseq 1, 0
	.param .b64 param0;
	st.param.b64 	[param0], %rd20;
	.param .b64 param1;
	st.param.b64 	[param1], %rd5;
	.param .b32 retval0;
	call.uni (retval0), 
	vprintf, 
	(
	param0, 
	param1
	);
	ld.param.b32 	%r17, [retval0];
	} // callseq 1
$L__BB0_2:
	// begin inline asm
	{
	 .reg .pred P_OUT; 
	mbarrier.try_wait.acquire.cluster.shared::cta.b64         P_OUT, [%r3], %rd25;                        // 6a. 
	selp.b32 %r19, 1, 0, P_OUT; 
}
	// end inline asm
	setp.eq.s32 	%p2, %r19, 0;
	@%p2 bra 	$L__BB0_2;
	setp.ne.s32 	%p3, %r2, 0;
	@%p3 bra 	$L__BB0_5;
	ld.shared.u32 	%r21, [_ZZ6kernelILi4ELi1ELi1EEvvE14receive_buffer];
	ld.shared.u32 	%r22, [_ZZ6kernelILi4ELi1ELi1EEvvE14receive_buffer+4];
	ld.shared.u32 	%r23, [_ZZ6kernelILi4ELi1ELi1EEvvE14receive_buffer+8];
	ld.shared.u32 	%r24, [_ZZ6kernelILi4ELi1ELi1EEvvE14receive_buffer+12];
	st.local.v2.u32 	[%rd1], {%r1, %r21};
	st.local.v2.u32 	[%rd1+8], {%r22, %r23};
	st.local.u32 	[%rd1+16], %r24;
	mov.u64 	%rd22, $str$2;
	cvta.global.u64 	%rd23, %rd22;
	{ // callseq 2, 0
	.param .b64 param0;
	st.param.b64 	[param0], %rd23;
	.param .b64 param1;
	st.param.b64 	[param1], %rd5;
	.param .b32 retval0;
	call.uni (retval0), 
	vprintf, 
	(
	param0, 
	param1
	);
	ld.param.b32 	%r25, [retval0];
	} // callseq 2
$L__BB0_5:
	ret;

}


// ===== COMPILED SASS (sm_100) =====

	.target	sm_100

	.elftype	@"ET_EXEC"


//--------------------- .note.nv.tkinfo           --------------------------
	.section	.note.nv.tkinfo,"",@"SHT_NOTE"
	.sectionflags	@"SHF_NOTE_NV_TKINFO"
	.tkinfo
        /*0018*/ 	.word	0x00000002
        /*0030*/ 	.string	""
        /*0030*/ 	.string	"ptxas"
        /*0030*/ 	.string	"Cuda compilation tools, release 13.0, V13.0.88"
        /*0030*/ 	.string	"Build cuda_13.0.r13.0/compiler.36424714_0"
        /*0030*/ 	.string	"-arch sm_100 -m 64 "



//--------------------- .note.nv.cuinfo           --------------------------
	.section	.note.nv.cuinfo,"",@"SHT_NOTE"
	.sectionflags	@"SHF_NOTE_NV_CUINFO"
        /*0018*/ 	.short	0x0002
        /*001a*/ 	.short	0x0064
        /*001c*/ 	.short	0x0082
	.zero		2


//--------------------- .nv.info                  --------------------------
	.section	.nv.info,"",@"SHT_CUDA_INFO"
	.align	4


	//----- nvinfo : EIATTR_REGCOUNT
	.align		4
        /*0000*/ 	.byte	0x04, 0x2f
        /*0002*/ 	.short	(.L_4 - .L_3)
	.align		4
.L_3:
        /*0004*/ 	.word	index@(_Z6kernelILi4ELi1ELi1EEvv)
        /*0008*/ 	.word	0x0000001e


	//----- nvinfo : EIATTR_FRAME_SIZE
	.align		4
.L_4:
        /*000c*/ 	.byte	0x04, 0x11
        /*000e*/ 	.short	(.L_6 - .L_5)
	.align		4
.L_5:
        /*0010*/ 	.word	index@(_Z6kernelILi4ELi1ELi1EEvv)
        /*0014*/ 	.word	0x00000018


	//----- nvinfo : EIATTR_MIN_STACK_SIZE
	.align		4
.L_6:
        /*0018*/ 	.byte	0x04, 0x12
        /*001a*/ 	.short	(.L_8 - .L_7)
	.align		4
.L_7:
        /*001c*/ 	.word	index@(_Z6kernelILi4ELi1ELi1EEvv)
        /*0020*/ 	.word	0x00000018
.L_8:


//--------------------- .nv.compat                --------------------------
	.section	.nv.compat,"",@"SHT_CUDA_COMPAT_INFO"
	.align	4
        /*0000*/ 	.byte	0x02, 0x09, 0x00, 0x00, 0x02, 0x02, 0x01, 0x00, 0x02, 0x05, 0x05, 0x00, 0x03, 0x07, 0x01, 0x01
        /*0010*/ 	.byte	0x02, 0x03, 0x00, 0x00, 0x02, 0x06, 0x01, 0x00, 0x04, 0x0b, 0x08, 0x00, 0x09, 0x00, 0x00, 0x00
        /*0020*/ 	.byte	0x00, 0x00, 0x00, 0x00


//--------------------- .nv.info._Z6kernelILi4ELi1ELi1EEvv --------------------------
	.section	.nv.info._Z6kernelILi4ELi1ELi1EEvv,"",@"SHT_CUDA_INFO"
	.sectionflags	@""
	.align	4


	//----- nvinfo : EIATTR_CUDA_API_VERSION
	.align		4
        /*0000*/ 	.byte	0x04, 0x37
        /*0002*/ 	.short	(.L_10 - .L_9)
.L_9:
        /*0004*/ 	.word	0x00000082


	//----- nvinfo : EIATTR_EXPLICIT_CLUSTER
	.align		4
.L_10:
        /*0008*/ 	.byte	0x01, 0x3e
	.zero		2


	//----- nvinfo : EIATTR_CTA_PER_CLUSTER
	.align		4
        /*000c*/ 	.byte	0x04, 0x3d
        /*000e*/ 	.short	(.L_12 - .L_11)
.L_11:
        /*0010*/ 	.word	0x00000004
        /*0014*/ 	.word	0x00000001
        /*0018*/ 	.word	0x00000001


	//----- nvinfo : EIATTR_SPARSE_MMA_MASK
	.align		4
.L_12:
        /*001c*/ 	.byte	0x03, 0x50
        /*001e*/ 	.short	0x0000


	//----- nvinfo : EIATTR_MAXREG_COUNT
	.align		4
        /*0020*/ 	.byte	0x03, 0x1b
        /*0022*/ 	.short	0x00ff


	//----- nvinfo : EIATTR_EXTERNS
	.align		4
        /*0024*/ 	.byte	0x04, 0x0f
        /*0026*/ 	.short	(.L_14 - .L_13)


	//   ....[0]....
	.align		4
.L_13:
        /*0028*/ 	.word	index@(vprintf)


	//----- nvinfo : EIATTR_MERCURY_ISA_VERSION
	.align		4
.L_14:
        /*002c*/ 	.byte	0x03, 0x5f
        /*002e*/ 	.short	0x0101


	//----- nvinfo : EIATTR_VRC_CTA_INIT_COUNT
	.align		4
        /*0030*/ 	.byte	0x02, 0x4a
	.zero		1
	.zero		1


	//----- nvinfo : EIATTR_SYSCALL_OFFSETS
	.align		4
        /*0034*/ 	.byte	0x04, 0x46
        /*0036*/ 	.short	(.L_16 - .L_15)


	//   ....[0]....
.L_15:
        /*0038*/ 	.word	0x00000470


	//   ....[1]....
        /*003c*/ 	.word	0x000005b0


	//   ....[2]....
        /*0040*/ 	.word	0x00000770


	//----- nvinfo : EIATTR_MBARRIER_INSTR_OFFSETS
	.align		4
.L_16:
        /*0044*/ 	.byte	0x04, 0x39
        /*0046*/ 	.short	(.L_18 - .L_17)


	//   ....[0]....
.L_17:
        /*0048*/ 	.word	0x000000f0
        /*004c*/ 	.word	0x000000ff
        /*0050*/ 	.word	0x00000000
        /*0054*/ 	.short	0x0100
        /*0056*/ 	.byte	0x24
	.zero		1


	//   ....[1]....
        /*0058*/ 	.word	0x000005f0
        /*005c*/ 	.word	0x000000ff
        /*0060*/ 	.word	0x00000000
        /*0064*/ 	.short	0x0109
        /*0066*/ 	.byte	0x24
	.zero		1


	//----- nvinfo : EIATTR_NUM_MBARRIERS
	.align		4
.L_18:
        /*0068*/ 	.byte	0x03, 0x38
        /*006a*/ 	.short	0x0001


	//----- nvinfo : EIATTR_EXIT_INSTR_OFFSETS
	.align		4
        /*006c*/ 	.byte	0x04, 0x1c
        /*006e*/ 	.short	(.L_20 - .L_19)


	//   ....[0]....
.L_19:
        /*0070*/ 	.word	0x00000640


	//   ....[1]....
        /*0074*/ 	.word	0x00000780


	//----- nvinfo : EIATTR_CRS_STACK_SIZE
	.align		4
.L_20:
        /*0078*/ 	.byte	0x04, 0x1e
        /*007a*/ 	.short	(.L_22 - .L_21)
.L_21:
        /*007c*/ 	.word	0x00000000


	//----- nvinfo : EIATTR_SW_WAR
	.align		4
.L_22:
        /*0080*/ 	.byte	0x04, 0x36
        /*0082*/ 	.short	(.L_24 - .L_23)
.L_23:
        /*0084*/ 	.word	0x00000008
.L_24:


//--------------------- .nv.callgraph             --------------------------
	.section	.nv.callgraph,"",@"SHT_CUDA_CALLGRAPH"
	.align	4
	.sectionentsize	8
	.align		4
        /*0000*/ 	.word	0x00000000
	.align		4
        /*0004*/ 	.word	0xffffffff
	.align		4
        /*0008*/ 	.word	index@(_Z6kernelILi4ELi1ELi1EEvv)
	.align		4
        /*000c*/ 	.word	index@(vprintf)
	.align		4
        /*0010*/ 	.word	0x00000000
	.align		4
        /*0014*/ 	.word	0xfffffffe
	.align		4
        /*0018*/ 	.word	0x00000000
	.align		4
        /*001c*/ 	.word	0xfffffffd
	.align		4
        /*0020*/ 	.word	0x00000000
	.align		4
        /*0024*/ 	.word	0xfffffffc


//--------------------- .nv.constant4             --------------------------
	.section	.nv.constant4,"a",@progbits
	.align	8
	.align		8
.nv.constant4:
        /*0000*/ 	.dword	vprintf
	.align		8
        /*0008*/ 	.dword	$str
	.align		8
        /*0010*/ 	.dword	$str$1
	.align		8
        /*0018*/ 	.dword	$str$2


//--------------------- .text._Z6kernelILi4ELi1ELi1EEvv --------------------------
	.section	.text._Z6kernelILi4ELi1ELi1EEvv,"ax",@progbits
	.align	128
        .global         _Z6kernelILi4ELi1ELi1EEvv
        .type           _Z6kernelILi4ELi1ELi1EEvv,@function
        .size           _Z6kernelILi4ELi1ELi1EEvv,(.L_x_7 - _Z6kernelILi4ELi1ELi1EEvv)
        .other          _Z6kernelILi4ELi1ELi1EEvv,@"STO_CUDA_ENTRY STV_DEFAULT"
_Z6kernelILi4ELi1ELi1EEvv:
.text._Z6kernelILi4ELi1ELi1EEvv:
[----:B------:R-:W0:Y:S08]  /*0000*/  LDC R1, c[0x0][0x37c] ;  /* 0x0000df00ff017b82 */ /* 0x000e300000000800 */
[----:B------:R-:W1:Y:S01]  /*0010*/  S2UR UR38, SR_CgaCtaId ;  /* 0x00000000002679c3 */ /* 0x000e620000008800 */
[----:B------:R-:W2:Y:S01]  /*0020*/  S2R R19, SR_TID.X ;  /* 0x0000000000137919 */ /* 0x000ea20000002100 */
[----:B------:R-:W-:Y:S01]  /*0030*/  UMOV UR37, 0x400 ;  /* 0x0000040000257882 */ /* 0x000fe20000000000 */
[----:B------:R-:W-:Y:S01]  /*0040*/  UMOV UR4, 0x1 ;  /* 0x0000000100047882 */ /* 0x000fe20000000000 */
[----:B------:R-:W-:Y:S01]  /*0050*/  UIADD3 UR6, UPT, UPT, UR37, 0x10, URZ ;  /* 0x0000001025067890 */ /* 0x000fe2000fffe0ff */
[----:B0-----:R-:W-:Y:S01]  /*0060*/  VIADD R1, R1, 0xffffffe8 ;  /* 0xffffffe801017836 */ /* 0x001fe20000000000 */
[----:B------:R-:W-:-:S04]  /*0070*/  UIADD3 UR4, UPT, UPT, -UR4, 0x100000, URZ ;  /* 0x0010000004047890 */ /* 0x000fc8000fffe1ff */
[----:B------:R-:W-:Y:S02]  /*0080*/  USHF.L.U32 UR5, UR4, 0xb, URZ ;  /* 0x0000000b04057899 */ /* 0x000fe400080006ff */
[----:B------:R-:W-:Y:S01]  /*0090*/  USHF.L.U32 UR4, UR4, 0x1, URZ ;  /* 0x0000000104047899 */ /* 0x000fe200080006ff */
[----:B------:R-:W-:Y:S01]  /*00a0*/  BSSY.RECONVERGENT B6, `(.L_x_0) ;  /* 0x0000052000067945 */ /* 0x000fe20003800200 */
[----:B------:R-:W0:Y:S01]  /*00b0*/  LDCU UR7, c[0x0][0x2fc] ;  /* 0x00005f80ff0777ac */ /* 0x000e220008000800 */
[----:B-1----:R-:W-:Y:S01]  /*00c0*/  ULEA UR36, UR38, UR6, 0x18 ;  /* 0x0000000626247291 */ /* 0x002fe2000f8ec0ff */
[----:B------:R-:W1:Y:S01]  /*00d0*/  LDCU UR6, c[0x0][0x2f8] ;  /* 0x00005f00ff0677ac */ /* 0x000e620008000800 */
[----:B--2---:R-:W-:-:S10]  /*00e0*/  ISETP.NE.AND P0, PT, R19, RZ, PT ;  /* 0x000000ff1300720c */ /* 0x004fd40003f05270 */
[----:B------:R2:W3:Y:S01]  /*00f0*/  SYNCS.EXCH.64 URZ, [UR36], UR4 ;  /* 0x0000000424ff75b2 */ /* 0x0004e20008000100 */
[----:B-1----:R-:W-:-:S05]  /*0100*/  IADD3 R17, P1, PT, R1, UR6, RZ ;  /* 0x0000000601117c10 */ /* 0x002fca000ff3e0ff */
[----:B0-----:R-:W-:Y:S01]  /*0110*/  IMAD.X R16, RZ, RZ, UR7, P1 ;  /* 0x00000007ff107e24 */ /* 0x001fe200088e06ff */
[----:B------:R-:W-:Y:S01]  /*0120*/  @!PT LDS RZ, [RZ] ;  /* 0x00000000fffff984 */ /* 0x000fe20000000800 */
[----:B------:R-:W-:Y:S01]  /*0130*/  @!PT LDS RZ, [RZ] ;  /* 0x00000000fffff984 */ /* 0x000fe20000000800 */
[----:B------:R-:W-:Y:S01]  /*0140*/  @!PT LDS RZ, [RZ] ;  /* 0x00000000fffff984 */ /* 0x000fe20000000800 */
[----:B------:R-:W-:Y:S01]  /*0150*/  @!PT LDS RZ, [RZ] ;  /* 0x00000000fffff984 */ /* 0x000fe20000000800 */
[----:B------:R-:W-:-:S00]  /*0160*/  MEMBAR.ALL.CTA ;  /* 0x0000000000007992 */ /* 0x000fc00000008000 */
[----:B---3--:R-:W-:Y:S06]  /*0170*/  MEMBAR.ALL.GPU ;  /* 0x0000000000007992 */ /* 0x008fec000000a000 */
[----:B------:R-:W-:-:S00]  /*0180*/  ERRBAR ;  /* 0x00000000000079ab */ /* 0x000fc00000000000 */
[----:B------:R-:W-:Y:S08]  /*0190*/  CGAERRBAR ;  /* 0x00000000000075ab */ /* 0x000ff00000000000 */
[----:B------:R-:W-:Y:S06]  /*01a0*/  UCGABAR_ARV ;  /* 0x00000000000079c7 */ /* 0x000fec0008000000 */
[----:B------:R-:W-:Y:S01]  /*01b0*/  UCGABAR_WAIT ;  /* 0x0000000000007dc7 */ /* 0x000fe20008000000 */
[----:B------:R-:W-:Y:S01]  /*01c0*/  CCTL.IVALL ;  /* 0x00000000ff00798f */ /* 0x000fe20002000000 */
[----:B--2---:R-:W-:Y:S05]  /*01d0*/  @P0 BRA `(.L_x_1) ;  /* 0x0000000000f80947 */ /* 0x004fea0003800000 */
[----:B------:R-:W0:Y:S01]  /*01e0*/  S2R R2, SR_CgaCtaId ;  /* 0x0000000000027919 */ /* 0x000e220000008800 */
[----:B------:R-:W1:Y:S01]  /*01f0*/  S2UR UR8, SR_SWINHI ;  /* 0x00000000000879c3 */ /* 0x000e620000002f00 */
[----:B------:R-:W-:Y:S01]  /*0200*/  ULOP3.LUT UR9, UR38, 0x1, URZ, 0x3c, !UPT ;  /* 0x0000000126097892 */ /* 0x000fe2000f8e3cff */
[----:B------:R-:W-:Y:S01]  /*0210*/  IMAD.MOV.U32 R22, RZ, RZ, 0x10 ;  /* 0x00000010ff167424 */ /* 0x000fe200078e00ff */
[----:B------:R-:W-:Y:S01]  /*0220*/  MOV R18, 0x0 ;  /* 0x0000000000127802 */ /* 0x000fe20000000f00 */
[----:B------:R-:W2:Y:S01]  /*0230*/  LDCU.64 UR10, c[0x4][0x8] ;  /* 0x01000100ff0a77ac */ /* 0x000ea20008000a00 */
[----:B------:R-:W-:Y:S02]  /*0240*/  HFMA2 R4, -RZ, RZ, 0, 9.5367431640625e-07 ;  /* 0x00000010ff047431 */ /* 0x000fe400000001ff */
[----:B------:R-:W-:Y:S01]  /*0250*/  IMAD.MOV.U32 R5, RZ, RZ, 0x0 ;  /* 0x00000000ff057424 */ /* 0x000fe200078e00ff */
[----:B------:R-:W-:Y:S01]  /*0260*/  MOV R6, R17 ;  /* 0x0000001100067202 */ /* 0x000fe20000000f00 */
[----:B------:R-:W-:Y:S01]  /*0270*/  IMAD.U32 R0, RZ, RZ, UR9 ;  /* 0x00000009ff007e24 */ /* 0x000fe2000f8e00ff */
[----:B------:R-:W-:Y:S01]  /*0280*/  @!PT LDS RZ, [RZ] ;  /* 0x00000000fffff984 */ /* 0x000fe20000000800 */
[----:B------:R-:W-:Y:S01]  /*0290*/  @!PT LDS RZ, [RZ] ;  /* 0x00000000fffff984 */ /* 0x000fe20000000800 */
[----:B------:R-:W-:Y:S01]  /*02a0*/  @!PT LDS RZ, [RZ] ;  /* 0x00000000fffff984 */ /* 0x000fe20000000800 */
[----:B------:R-:W-:Y:S01]  /*02b0*/  @!PT LDS RZ, [RZ] ;  /* 0x00000000fffff984 */ /* 0x000fe20000000800 */
[----:B------:R-:W-:-:S00]  /*02c0*/  MEMBAR.ALL.CTA ;  /* 0x0000000000007992 */ /* 0x000fc00000008000 */
[----:B------:R-:W-:Y:S06]  /*02d0*/  MEMBAR.ALL.GPU ;  /* 0x0000000000007992 */ /* 0x000fec000000a000 */
[----:B------:R-:W-:-:S00]  /*02e0*/  ERRBAR ;  /* 0x00000000000079ab */ /* 0x000fc00000000000 */
[----:B------:R-:W-:Y:S06]  /*02f0*/  CGAERRBAR ;  /* 0x00000000000075ab */ /* 0x000fec0000000000 */
[----:B------:R-:W3:Y:S01]  /*0300*/  SYNCS.ARRIVE.TRANS64 R22, [UR36], R22 ;  /* 0x00000016ff1679a7 */ /* 0x000ee20008000024 */
[----:B------:R-:W-:Y:S01]  /*0310*/  ULEA UR4, UR38, UR37, 0x18 ;  /* 0x0000002526047291 */ /* 0x000fe2000f8ec0ff */
[----:B------:R-:W-:Y:S01]  /*0320*/  IMAD.U32 R25, RZ, RZ, UR9 ;  /* 0x00000009ff197e24 */ /* 0x000fe2000f8e00ff */
[----:B------:R4:W-:Y:S01]  /*0330*/  STL.64 [R1+0x8], R4 ;  /* 0x0000080401007387 */ /* 0x0009e20000100a00 */
[----:B------:R-:W-:-:S03]  /*0340*/  IMAD.MOV.U32 R7, RZ, RZ, R16 ;  /* 0x000000ffff077224 */ /* 0x000fc600078e0010 */
[----:B------:R5:W-:Y:S01]  /*0350*/  STL [R1+0x10], R0 ;  /* 0x0000100001007387 */ /* 0x000be20000100800 */
[----:B------:R-:W-:Y:S01]  /*0360*/  UMOV UR4, UR4 ;  /* 0x0000000400047c82 */ /* 0x000fe20008000000 */
[----:B-1----:R-:W-:Y:S01]  /*0370*/  UMOV UR5, UR8 ;  /* 0x0000000800057c82 */ /* 0x002fe20008000000 */
[----:B------:R5:W1:Y:S01]  /*0380*/  LDC.64 R8, c[0x4][R18] ;  /* 0x0100000012087b82 */ /* 0x000a620000000a00 */
[----:B------:R-:W-:Y:S01]  /*0390*/  UMOV UR6, UR36 ;  /* 0x0000002400067c82 */ /* 0x000fe20008000000 */
[----:B------:R-:W-:Y:S01]  /*03a0*/  UMOV UR7, UR8 ;  /* 0x0000000800077c82 */ /* 0x000fe20008000000 */
[----:B------:R-:W-:Y:S01]  /*03b0*/  IMAD.U32 R27, RZ, RZ, UR5 ;  /* 0x00000005ff1b7e24 */ /* 0x000fe2000f8e00ff */
[----:B------:R-:W-:Y:S01]  /*03c0*/  MOV R26, UR4 ;  /* 0x00000004001a7c02 */ /* 0x000fe20008000f00 */
[----:B----4-:R-:W-:Y:S01]  /*03d0*/  IMAD.U32 R4, RZ, RZ, UR6 ;  /* 0x00000006ff047e24 */ /* 0x010fe2000f8e00ff */
[----:B------:R-:W-:Y:S01]  /*03e0*/  MOV R5, UR7 ;  /* 0x0000000700057c02 */ /* 0x000fe20008000f00 */
[----:B0-----:R5:W-:Y:S01]  /*03f0*/  STL [R1], R2 ;  /* 0x0000000201007387 */ /* 0x001be20000100800 */
[----:B------:R-:W-:-:S02]  /*0400*/  PRMT R26, R25, 0x654, R26 ;  /* 0x00000654191a7816 */ /* 0x000fc4000000001a */
[----:B------:R-:W-:Y:S02]  /*0410*/  MOV R27, R27 ;  /* 0x0000001b001b7202 */ /* 0x000fe40000000f00 */
[----:B------:R-:W-:Y:S02]  /*0420*/  PRMT R24, R25, 0x654, R4 ;  /* 0x0000065419187816 */ /* 0x000fe40000000004 */
[----:B------:R-:W-:Y:S01]  /*0430*/  MOV R25, R5 ;  /* 0x0000000500197202 */ /* 0x000fe20000000f00 */
[----:B--2---:R-:W-:Y:S02]  /*0440*/  IMAD.U32 R4, RZ, RZ, UR10 ;  /* 0x0000000aff047e24 */ /* 0x004fe4000f8e00ff */
[----:B---3-5:R-:W-:-:S07]  /*0450*/  IMAD.U32 R5, RZ, RZ, UR11 ;  /* 0x0000000bff057e24 */ /* 0x028fce000f8e00ff */
[----:B------:R-:W-:-:S07]  /*0460*/  LEPC R20, `(.L_x_2) ;  /* 0x000000001014794e */ /* 0x000fce0000000000 */
[----:B-1----:R-:W-:Y:S05]  /*0470*/  CALL.ABS.NOINC R8 ;  /* 0x0000000008007343 */ /* 0x002fea0003c00000 */
.L_x_2:
[----:B------:R-:W0:Y:S01]  /*0480*/  S2R R8, SR_CgaCtaId ;  /* 0x0000000000087919 */ /* 0x000e220000008800 */
[----:B------:R-:W-:Y:S01]  /*0490*/  ULOP3.LUT UR4, UR38, 0x1, URZ, 0x3c, !UPT ;  /* 0x0000000126047892 */ /* 0x000fe2000f8e3cff */
[----:B------:R-:W-:Y:S01]  /*04a0*/  HFMA2 R10, -RZ, RZ, 0, 1.78813934326171875e-07 ;  /* 0x00000003ff0a7431 */ /* 0x000fe200000001ff */
[----:B------:R-:W-:Y:S01]  /*04b0*/  MOV R12, R26 ;  /* 0x0000001a000c7202 */ /* 0x000fe20000000f00 */
[----:B------:R-:W-:Y:S01]  /*04c0*/  IMAD.MOV.U32 R9, RZ, RZ, 0x2 ;  /* 0x00000002ff097424 */ /* 0x000fe200078e00ff */
[----:B------:R-:W-:Y:S01]  /*04d0*/  MOV R13, R24 ;  /* 0x00000018000d7202 */ /* 0x000fe20000000f00 */
[----:B------:R-:W-:Y:S01]  /*04e0*/  IMAD.MOV.U32 R11, RZ, RZ, 0x4 ;  /* 0x00000004ff0b7424 */ /* 0x000fe200078e00ff */
[----:B------:R1:W-:Y:S01]  /*04f0*/  STL.64 [R1+0x8], R26 ;  /* 0x0000081a01007387 */ /* 0x0003e20000100a00 */
[----:B------:R-:W-:Y:S01]  /*0500*/  IMAD.U32 R3, RZ, RZ, UR4 ;  /* 0x00000004ff037e24 */ /* 0x000fe2000f8e00ff */
[----:B------:R1:W2:Y:S01]  /*0510*/  LDC.64 R14, c[0x4][R18] ;  /* 0x01000000120e7b82 */ /* 0x0002a20000000a00 */
[----:B------:R-:W-:Y:S01]  /*0520*/  IMAD.MOV.U32 R6, RZ, RZ, R17 ;  /* 0x000000ffff067224 */ /* 0x000fe200078e0011 */
[----:B------:R1:W-:Y:S01]  /*0530*/  STL.64 [R1+0x10], R24 ;  /* 0x0000101801007387 */ /* 0x0003e20000100a00 */
[----:B------:R-:W3:Y:S01]  /*0540*/  LDCU.64 UR4, c[0x4][0x10] ;  /* 0x01000200ff0477ac */ /* 0x000ee20008000a00 */
[----:B------:R-:W-:-:S02]  /*0550*/  MOV R7, R16 ;  /* 0x0000001000077202 */ /* 0x000fc40000000f00 */
[----:B------:R1:W-:Y:S01]  /*0560*/  STL.64 [R1], R2 ;  /* 0x0000000201007387 */ /* 0x0003e20000100a00 */
[----:B---3--:R-:W-:Y:S01]  /*0570*/  MOV R4, UR4 ;  /* 0x0000000400047c02 */ /* 0x008fe20008000f00 */
[----:B------:R-:W-:Y:S02]  /*0580*/  IMAD.U32 R5, RZ, RZ, UR5 ;  /* 0x00000005ff057e24 */ /* 0x000fe4000f8e00ff */
[----:B0-----:R1:W-:Y:S05]  /*0590*/  STAS.128 [R12.64], R8 ;  /* 0x000000080c007dbd */ /* 0x0013ea000c000cff */
[----:B------:R-:W-:-:S07]  /*05a0*/  LEPC R20, `(.L_x_1) ;  /* 0x000000001014794e */ /* 0x000fce0000000000 */
[----:B-12---:R-:W-:Y:S05]  /*05b0*/  CALL.ABS.NOINC R14 ;  /* 0x000000000e007343 */ /* 0x006fea0003c00000 */
.L_x_1:
[----:B------:R-:W-:Y:S05]  /*05c0*/  BSYNC.RECONVERGENT B6 ;  /* 0x0000000000067941 */ /* 0x000fea0003800200 */
.L_x_0:
[----:B------:R-:W-:Y:S01]  /*05d0*/  BSSY B0, `(.L_x_3) ;  /* 0x0000005000007945 */ /* 0x000fe20003800000 */
.L_x_4:
[----:B------:R-:W-:Y:S05]  /*05e0*/  YIELD ;  /* 0x0000000000007946 */ /* 0x000fea0003800000 */
[----:B------:R-:W0:Y:S02]  /*05f0*/  SYNCS.PHASECHK.TRANS64.TRYWAIT P0, [UR36], R23 ;  /* 0x00000017ff0075a7 */ /* 0x000e240008001124 */
[----:B0-----:R-:W-:Y:S01]  /*0600*/  @P0 CCTL.IVALL ;  /* 0x00000000ff00098f */ /* 0x001fe20002000000 */
[----:B------:R-:W-:Y:S05]  /*0610*/  @!P0 BRA `(.L_x_4) ;  /* 0xfffffffc00f08947 */ /* 0x000fea000383ffff */
[----:B------:R-:W-:Y:S05]  /*0620*/  BSYNC B0 ;  /* 0x0000000000007941 */ /* 0x000fea0003800000 */
.L_x_3:
[----:B------:R-:W-:-:S13]  /*0630*/  ISETP.NE.AND P0, PT, R19, RZ, PT ;  /* 0x000000ff1300720c */ /* 0x000fda0003f05270 */
[----:B------:R-:W-:Y:S05]  /*0640*/  @P0 EXIT ;  /* 0x000000000000094d */ /* 0x000fea0003800000 */
[----:B------:R-:W0:Y:S01]  /*0650*/  S2R R2, SR_CgaCtaId ;  /* 0x0000000000027919 */ /* 0x000e220000008800 */
[----:B------:R-:W-:Y:S01]  /*0660*/  MOV R3, 0x400 ;  /* 0x0000040000037802 */ /* 0x000fe20000000f00 */
[----:B------:R-:W1:Y:S01]  /*0670*/  LDCU.64 UR4, c[0x4][0x18] ;  /* 0x01000300ff0477ac */ /* 0x000e620008000a00 */
[----:B------:R-:W-:Y:S01]  /*0680*/  MOV R8, 0x0 ;  /* 0x0000000000087802 */ /* 0x000fe20000000f00 */
[----:B------:R-:W-:Y:S01]  /*0690*/  IMAD.MOV.U32 R7, RZ, RZ, R16 ;  /* 0x000000ffff077224 */ /* 0x000fe200078e0010 */
[----:B------:R-:W-:-:S04]  /*06a0*/  MOV R6, R17 ;  /* 0x0000001100067202 */ /* 0x000fc80000000f00 */
[----:B------:R-:W2:Y:S01]  /*06b0*/  LDC.64 R8, c[0x4][R8] ;  /* 0x0100000008087b82 */ /* 0x000ea20000000a00 */
[----:B-1----:R-:W-:Y:S02]  /*06c0*/  IMAD.U32 R4, RZ, RZ, UR4 ;  /* 0x00000004ff047e24 */ /* 0x002fe4000f8e00ff */
[----:B------:R-:W-:Y:S01]  /*06d0*/  IMAD.U32 R5, RZ, RZ, UR5 ;  /* 0x00000005ff057e24 */ /* 0x000fe2000f8e00ff */
[----:B0-----:R-:W-:-:S05]  /*06e0*/  LEA R0, R2, R3, 0x18 ;  /* 0x0000000302007211 */ /* 0x001fca00078ec0ff */
[----:B------:R-:W0:Y:S02]  /*06f0*/  LDS.128 R12, [R0] ;  /* 0x00000000000c7984 */ /* 0x000e240000000c00 */
[----:B0-----:R-:W-:Y:S01]  /*0700*/  IMAD.MOV.U32 R3, RZ, RZ, R12 ;  /* 0x000000ffff037224 */ /* 0x001fe200078e000c */
[----:B------:R-:W-:Y:S01]  /*0710*/  MOV R11, R14 ;  /* 0x0000000e000b7202 */ /* 0x000fe20000000f00 */
[----:B------:R-:W-:Y:S01]  /*0720*/  IMAD.MOV.U32 R10, RZ, RZ, R13 ;  /* 0x000000ffff0a7224 */ /* 0x000fe200078e000d */
[----:B------:R0:W-:Y:S04]  /*0730*/  STL [R1+0x10], R15 ;  /* 0x0000100f01007387 */ /* 0x0001e80000100800 */
[----:B------:R0:W-:Y:S04]  /*0740*/  STL.64 [R1], R2 ;  /* 0x0000000201007387 */ /* 0x0001e80000100a00 */
[----:B--2---:R0:W-:Y:S02]  /*0750*/  STL.64 [R1+0x8], R10 ;  /* 0x0000080a01007387 */ /* 0x0041e40000100a00 */
[----:B------:R-:W-:-:S07]  /*0760*/  LEPC R20, `(.L_x_5) ;  /* 0x000000001014794e */ /* 0x000fce0000000000 */
[----:B0-----:R-:W-:Y:S05]  /*0770*/  CALL.ABS.NOINC R8 ;  /* 0x0000000008007343 */ /* 0x001fea0003c00000 */
.L_x_5:
[----:B------:R-:W-:Y:S05]  /*0780*/  EXIT ;  /* 0x000000000000794d */ /* 0x000fea0003800000 */
.L_x_6:
[----:B------:R-:W-:-:S00]  /*0790*/  BRA `(.L_x_6) ;  /* 0xfffffffc00fc7947 */ /* 0x000fc0000383ffff */
[----:B------:R-:W-:-:S00]  /*07a0*/  NOP ;  /* 0x0000000000007918 */ /* 0x000fc00000000000 */
        /* <DEDUP_REMOVED lines=13> */
.L_x_7:


//--------------------- .nv.global.init           --------------------------
	.section	.nv.global.init,"aw",@progbits
.nv.global.init:
	.type		$str$1,@object
	.size		$str$1,($str$2 - $str$1)
$str$1:
        /*0000*/ 	.byte	0x5b, 0x62, 0x6c, 0x6f, 0x63, 0x6b, 0x20, 0x25, 0x64, 0x5d, 0x20, 0x2d, 0x3e, 0x20, 0x25, 0x75
        /*0010*/ 	.byte	0x3a, 0x20, 0x73, 0x74, 0x5f, 0x61, 0x73, 0x79, 0x6e, 0x63, 0x20, 0x74, 0x6f, 0x20, 0x25, 0x70
        /*0020*/ 	.byte	0x2c, 0x20, 0x25, 0x70, 0x0a, 0x00
	.type		$str$2,@object
	.size		$str$2,($str - $str$2)
$str$2:
        /*0026*/ 	.byte	0x5b, 0x62, 0x6c, 0x6f, 0x63, 0x6b, 0x20, 0x25, 0x64, 0x5d, 0x20, 0x72, 0x65, 0x63, 0x65, 0x69
        /*0036*/ 	.byte	0x76, 0x65, 0x5f, 0x62, 0x75, 0x66, 0x66, 0x65, 0x72, 0x20, 0x3d, 0x20, 0x7b, 0x20, 0x25, 0x64
        /*0046*/ 	.byte	0x2c, 0x20, 0x25, 0x64, 0x2c, 0x20, 0x25, 0x64, 0x2c, 0x20, 0x25, 0x64, 0x20, 0x7d, 0x0a, 0x00
	.type		$str,@object
	.size		$str,(.L_0 - $str)
$str:
        /*0056*/ 	.byte	0x5b, 0x62, 0x6c, 0x6f, 0x63, 0x6b, 0x20, 0x25, 0x64, 0x5d, 0x20, 0x61, 0x72, 0x72, 0x69, 0x76
        /*0066*/ 	.byte	0x65, 0x64, 0x20, 0x77, 0x69, 0x74, 0x68, 0x20, 0x65, 0x78, 0x70, 0x65, 0x63, 0x74, 0x65, 0x64
        /*0076*/ 	.byte	0x20, 0x74, 0x78, 0x20, 0x63, 0x6f, 0x75, 0x6e, 0x74, 0x20, 0x3d, 0x20, 0x25, 0x6c, 0x6c, 0x75
        /*0086*/ 	.byte	0x2c, 0x20, 0x73, 0x65, 0x6e, 0x64, 0x69, 0x6e, 0x67, 0x20, 0x74, 0x6f, 0x20, 0x62, 0x6c, 0x6f
        /*0096*/ 	.byte	0x63, 0x6b, 0x20, 0x72, 0x61, 0x6e, 0x6b, 0x3a, 0x20, 0x25, 0x75, 0x0a, 0x00
.L_0:


//--------------------- .nv.shared._Z6kernelILi4ELi1ELi1EEvv --------------------------
	.section	.nv.shared._Z6kernelILi4ELi1ELi1EEvv,"aw",@nobits
	.sectionflags	@""
	.align	8
.nv.shared._Z6kernelILi4ELi1ELi1EEvv:
	.zero		1048


//--------------------- .nv.shared.reserved.0     --------------------------
	.section	.nv.shared.reserved.0,"aw",@nobits
	.weak		__nv_reservedSMEM_offset_0_alias
	.size		__nv_reservedSMEM_offset_0_alias, 0, 64
	.other		__nv_reservedSMEM_offset_0_alias,@"STO_CUDA_RESERVED_SHARED STV_DEFAULT"
__nv_reservedSMEM_offset_0_alias:
	.zero		0
	.zero		64


//--------------------- .nv.constant0._Z6kernelILi4ELi1ELi1EEvv --------------------------
	.section	.nv.constant0._Z6kernelILi4ELi1ELi1EEvv,"a",@progbits
	.sectionflags	@""
	.align	4
.nv.constant0._Z6kernelILi4ELi1ELi1EEvv:
	.zero		896


//--------------------- SYMBOLS --------------------------

	.type		.nv.reservedSmem.offset0,@object
	.size		.nv.reservedSmem.offset0,0x4
	.type		.nv.reservedSmem.cap,@object
	.size		.nv.reservedSmem.cap,0x4
	.type		vprintf,@function
